//
// Generated by NVIDIA NVVM Compiler
//
// Compiler Build ID: CL-36424714
// Cuda compilation tools, release 13.0, V13.0.88
// Based on NVVM 20.0.0
//

.version 9.0
.target sm_100
.address_size 64

	// .globl	_Z7nn_initPilPfS0_S_Pl

.visible .entry _Z7nn_initPilPfS0_S_Pl(
	.param .u64 .ptr .align 1 _Z7nn_initPilPfS0_S_Pl_param_0,
	.param .u64 _Z7nn_initPilPfS0_S_Pl_param_1,
	.param .u64 .ptr .align 1 _Z7nn_initPilPfS0_S_Pl_param_2,
	.param .u64 .ptr .align 1 _Z7nn_initPilPfS0_S_Pl_param_3,
	.param .u64 .ptr .align 1 _Z7nn_initPilPfS0_S_Pl_param_4,
	.param .u64 .ptr .align 1 _Z7nn_initPilPfS0_S_Pl_param_5
)
{
	.reg .pred 	%p<16>;
	.reg .b32 	%r<46>;
	.reg .b32 	%f<43>;
	.reg .b64 	%rd<83>;

	ld.param.u64 	%rd22, [_Z7nn_initPilPfS0_S_Pl_param_0];
	ld.param.u64 	%rd23, [_Z7nn_initPilPfS0_S_Pl_param_1];
	ld.param.u64 	%rd25, [_Z7nn_initPilPfS0_S_Pl_param_2];
	ld.param.u64 	%rd26, [_Z7nn_initPilPfS0_S_Pl_param_3];
	ld.param.u64 	%rd27, [_Z7nn_initPilPfS0_S_Pl_param_4];
	ld.param.u64 	%rd24, [_Z7nn_initPilPfS0_S_Pl_param_5];
	cvta.to.global.u64 	%rd1, %rd26;
	cvta.to.global.u64 	%rd2, %rd25;
	cvta.to.global.u64 	%rd3, %rd27;
	mov.u32 	%r19, %tid.x;
	mov.u32 	%r20, %ctaid.x;
	mov.u32 	%r21, %ntid.x;
	mad.lo.s32 	%r37, %r20, %r21, %r19;
	cvt.s64.s32 	%rd4, %r37;
	setp.le.s64 	%p1, %rd23, %rd4;
	@%p1 bra 	$L__BB0_22;
	cvta.to.global.u64 	%rd28, %rd22;
	cvta.to.global.u64 	%rd29, %rd24;
	shl.b64 	%rd30, %rd4, 3;
	add.s64 	%rd5, %rd29, %rd30;
	mov.b64 	%rd31, 0;
	st.global.u64 	[%rd5], %rd31;
	mul.lo.s64 	%rd6, %rd23, %rd4;
	shl.b64 	%rd32, %rd6, 2;
	add.s64 	%rd7, %rd28, %rd32;
	st.global.u32 	[%rd7], %r37;
	add.s64 	%rd33, %rd6, %rd4;
	shl.b64 	%rd34, %rd33, 2;
	add.s64 	%rd35, %rd3, %rd34;
	mov.b32 	%r22, 1;
	st.global.u32 	[%rd35], %r22;
	setp.eq.s64 	%p2, %rd23, 1;
	@%p2 bra 	$L__BB0_21;
	setp.lt.s64 	%p3, %rd23, 1;
	@%p3 bra 	$L__BB0_17;
	mov.b32 	%r34, 1;
$L__BB0_4:
	mov.u32 	%r5, %r37;
	mov.u32 	%r2, %r34;
	mov.b64 	%rd79, 0;
$L__BB0_5:
	cvt.u32.u64 	%r6, %rd79;
	setp.eq.s32 	%p7, %r5, %r6;
	@%p7 bra 	$L__BB0_8;
	add.s64 	%rd41, %rd79, %rd6;
	shl.b64 	%rd42, %rd41, 2;
	add.s64 	%rd43, %rd3, %rd42;
	ld.global.u32 	%r27, [%rd43];
	setp.ne.s32 	%p8, %r27, 0;
	@%p8 bra 	$L__BB0_8;
	mul.wide.s32 	%rd44, %r5, 4;
	add.s64 	%rd45, %rd2, %rd44;
	ld.global.f32 	%f9, [%rd45];
	shl.b64 	%rd46, %rd79, 2;
	add.s64 	%rd47, %rd2, %rd46;
	ld.global.f32 	%f10, [%rd47];
	sub.f32 	%f11, %f9, %f10;
	add.s64 	%rd48, %rd1, %rd44;
	ld.global.f32 	%f12, [%rd48];
	add.s64 	%rd49, %rd1, %rd46;
	ld.global.f32 	%f13, [%rd49];
	sub.f32 	%f14, %f12, %f13;
	mul.f32 	%f15, %f14, %f14;
	fma.rn.f32 	%f16, %f11, %f11, %f15;
	sqrt.rn.f32 	%f17, %f16;
	cvt.rzi.s64.f32 	%rd50, %f17;
	cvt.rn.f32.s64 	%f39, %rd50;
	mov.u32 	%r38, %r6;
	bra.uni 	$L__BB0_9;
$L__BB0_8:
	add.s64 	%rd79, %rd79, 1;
	setp.gt.s64 	%p9, %rd23, %rd79;
	@%p9 bra 	$L__BB0_5;
$L__BB0_9:
	add.s32 	%r39, %r38, 1;
	cvt.s64.s32 	%rd80, %r39;
	setp.gt.s64 	%p10, %rd23, %rd80;
	mov.u32 	%r37, %r38;
	@%p10 bra 	$L__BB0_10;
	bra.uni 	$L__BB0_16;
$L__BB0_10:
	mul.wide.s32 	%rd51, %r5, 4;
	add.s64 	%rd13, %rd2, %rd51;
	add.s64 	%rd14, %rd1, %rd51;
	mov.b32 	%r40, 0;
$L__BB0_11:
	add.s64 	%rd52, %rd80, %rd6;
	shl.b64 	%rd53, %rd52, 2;
	add.s64 	%rd54, %rd3, %rd53;
	ld.global.u32 	%r29, [%rd54];
	setp.ne.s32 	%p11, %r29, 0;
	@%p11 bra 	$L__BB0_14;
	ld.global.f32 	%f18, [%rd13];
	shl.b64 	%rd55, %rd80, 2;
	add.s64 	%rd56, %rd2, %rd55;
	ld.global.f32 	%f19, [%rd56];
	sub.f32 	%f20, %f18, %f19;
	ld.global.f32 	%f21, [%rd14];
	add.s64 	%rd57, %rd1, %rd55;
	ld.global.f32 	%f22, [%rd57];
	sub.f32 	%f23, %f21, %f22;
	mul.f32 	%f24, %f23, %f23;
	fma.rn.f32 	%f25, %f20, %f20, %f24;
	sqrt.rn.f32 	%f26, %f25;
	cvt.rzi.s64.f32 	%rd58, %f26;
	cvt.rn.f32.s64 	%f5, %rd58;
	setp.leu.f32 	%p12, %f39, %f5;
	@%p12 bra 	$L__BB0_14;
	mov.b32 	%r40, 1;
	mov.f32 	%f39, %f5;
	mov.u32 	%r44, %r39;
$L__BB0_14:
	add.s32 	%r39, %r39, 1;
	cvt.s64.s32 	%rd80, %r39;
	setp.gt.s64 	%p13, %rd23, %rd80;
	@%p13 bra 	$L__BB0_11;
	setp.eq.s32 	%p14, %r40, 0;
	selp.b32 	%r37, %r38, %r44, %p14;
$L__BB0_16:
	ld.global.u64 	%rd59, [%rd5];
	cvt.rn.f32.s64 	%f27, %rd59;
	add.f32 	%f28, %f39, %f27;
	cvt.rzi.s64.f32 	%rd60, %f28;
	st.global.u64 	[%rd5], %rd60;
	add.s32 	%r34, %r2, 1;
	mul.wide.u32 	%rd61, %r2, 4;
	add.s64 	%rd62, %rd7, %rd61;
	st.global.u32 	[%rd62], %r37;
	cvt.s64.s32 	%rd63, %r37;
	add.s64 	%rd64, %rd6, %rd63;
	shl.b64 	%rd65, %rd64, 2;
	add.s64 	%rd66, %rd3, %rd65;
	mov.b32 	%r31, 1;
	st.global.u32 	[%rd66], %r31;
	cvt.u64.u32 	%rd67, %r34;
	setp.eq.s64 	%p15, %rd23, %rd67;
	@%p15 bra 	$L__BB0_21;
	bra.uni 	$L__BB0_4;
$L__BB0_17:
	add.s64 	%rd36, %rd23, -1;
	and.b64  	%rd82, %rd36, 3;
	and.b64  	%rd81, %rd36, -4;
	add.s64 	%rd17, %rd3, %rd32;
$L__BB0_18:
	mov.b64 	%rd38, -9223372036854775808;
	st.global.u64 	[%rd5], %rd38;
	mov.b32 	%r23, 1;
	st.global.u32 	[%rd17], %r23;
	add.s64 	%rd81, %rd81, -4;
	setp.ne.s64 	%p4, %rd81, 0;
	@%p4 bra 	$L__BB0_18;
	setp.eq.s64 	%p5, %rd82, 0;
	@%p5 bra 	$L__BB0_21;
$L__BB0_20:
	.pragma "nounroll";
	mov.b64 	%rd39, -9223372036854775808;
	st.global.u64 	[%rd5], %rd39;
	mov.b32 	%r24, 1;
	st.global.u32 	[%rd17], %r24;
	add.s64 	%rd82, %rd82, -1;
	setp.ne.s64 	%p6, %rd82, 0;
	@%p6 bra 	$L__BB0_20;
$L__BB0_21:
	ld.global.u32 	%r32, [%rd7];
	shl.b64 	%rd68, %rd23, 2;
	add.s64 	%rd69, %rd7, %rd68;
	ld.global.u32 	%r33, [%rd69+-4];
	mul.wide.s32 	%rd70, %r32, 4;
	add.s64 	%rd71, %rd2, %rd70;
	ld.global.f32 	%f29, [%rd71];
	mul.wide.s32 	%rd72, %r33, 4;
	add.s64 	%rd73, %rd2, %rd72;
	ld.global.f32 	%f30, [%rd73];
	sub.f32 	%f31, %f29, %f30;
	add.s64 	%rd74, %rd1, %rd70;
	ld.global.f32 	%f32, [%rd74];
	add.s64 	%rd75, %rd1, %rd72;
	ld.global.f32 	%f33, [%rd75];
	sub.f32 	%f34, %f32, %f33;
	mul.f32 	%f35, %f34, %f34;
	fma.rn.f32 	%f36, %f31, %f31, %f35;
	sqrt.rn.f32 	%f37, %f36;
	cvt.rzi.s64.f32 	%rd76, %f37;
	ld.global.u64 	%rd77, [%rd5];
	add.s64 	%rd78, %rd77, %rd76;
	st.global.u64 	[%rd5], %rd78;
$L__BB0_22:
	ret;

}


// ===== COMPILED SASS (sm_100) =====

	.target	sm_100

	.elftype	@"ET_EXEC"


//--------------------- .note.nv.tkinfo           --------------------------
	.section	.note.nv.tkinfo,"",@"SHT_NOTE"
	.sectionflags	@"SHF_NOTE_NV_TKINFO"
	.tkinfo
        /*0018*/ 	.word	0x00000002
        /*0030*/ 	.string	""
        /*0030*/ 	.string	"ptxas"
        /*0030*/ 	.string	"Cuda compilation tools, release 13.0, V13.0.88"
        /*0030*/ 	.string	"Build cuda_13.0.r13.0/compiler.36424714_0"
        /*0030*/ 	.string	"-arch sm_100 -m 64 "



//--------------------- .note.nv.cuinfo           --------------------------
	.section	.note.nv.cuinfo,"",@"SHT_NOTE"
	.sectionflags	@"SHF_NOTE_NV_CUINFO"
        /*0018*/ 	.short	0x0002
        /*001a*/ 	.short	0x0064
        /*001c*/ 	.short	0x0082
	.zero		2


//--------------------- .nv.info                  --------------------------
	.section	.nv.info,"",@"SHT_CUDA_INFO"
	.align	4


	//----- nvinfo : EIATTR_REGCOUNT
	.align		4
        /*0000*/ 	.byte	0x04, 0x2f
        /*0002*/ 	.short	(.L_1 - .L_0)
	.align		4
.L_0:
        /*0004*/ 	.word	index@(_Z7nn_initPilPfS0_S_Pl)
        /*0008*/ 	.word	0x00000020


	//----- nvinfo : EIATTR_FRAME_SIZE
	.align		4
.L_1:
        /*000c*/ 	.byte	0x04, 0x11
        /*000e*/ 	.short	(.L_3 - .L_2)
	.align		4
.L_2:
        /*0010*/ 	.word	index@($__internal_0_$__cuda_sm20_sqrt_rn_f32_slowpath)
        /*0014*/ 	.word	0x00000000


	//----- nvinfo : EIATTR_FRAME_SIZE
	.align		4
.L_3:
        /*0018*/ 	.byte	0x04, 0x11
        /*001a*/ 	.short	(.L_5 - .L_4)
	.align		4
.L_4:
        /*001c*/ 	.word	index@(_Z7nn_initPilPfS0_S_Pl)
        /*0020*/ 	.word	0x00000000


	//----- nvinfo : EIATTR_MIN_STACK_SIZE
	.align		4
.L_5:
        /*0024*/ 	.byte	0x04, 0x12
        /*0026*/ 	.short	(.L_7 - .L_6)
	.align		4
.L_6:
        /*0028*/ 	.word	index@(_Z7nn_initPilPfS0_S_Pl)
        /*002c*/ 	.word	0x00000000
.L_7:


//--------------------- .nv.compat                --------------------------
	.section	.nv.compat,"",@"SHT_CUDA_COMPAT_INFO"
	.align	4
        /*0000*/ 	.byte	0x02, 0x09, 0x00, 0x00, 0x02, 0x02, 0x01, 0x00, 0x02, 0x05, 0x05, 0x00, 0x03, 0x07, 0x01, 0x01
        /*0010*/ 	.byte	0x02, 0x03, 0x00, 0x00, 0x02, 0x06, 0x01, 0x00, 0x04, 0x0b, 0x08, 0x00, 0x01, 0x00, 0x00, 0x00
        /*0020*/ 	.byte	0x00, 0x00, 0x00, 0x00


//--------------------- .nv.info._Z7nn_initPilPfS0_S_Pl --------------------------
	.section	.nv.info._Z7nn_initPilPfS0_S_Pl,"",@"SHT_CUDA_INFO"
	.sectionflags	@""
	.align	4


	//----- nvinfo : EIATTR_CUDA_API_VERSION
	.align		4
        /*0000*/ 	.byte	0x04, 0x37
        /*0002*/ 	.short	(.L_9 - .L_8)
.L_8:
        /*0004*/ 	.word	0x00000082


	//----- nvinfo : EIATTR_KPARAM_INFO
	.align		4
.L_9:
        /*0008*/ 	.byte	0x04, 0x17
        /*000a*/ 	.short	(.L_11 - .L_10)
.L_10:
        /*000c*/ 	.word	0x00000000
        /*0010*/ 	.short	0x0005
        /*0012*/ 	.short	0x0028
        /*0014*/ 	.byte	0x00, 0xf5, 0x21, 0x00


	//----- nvinfo : EIATTR_KPARAM_INFO
	.align		4
.L_11:
        /*0018*/ 	.byte	0x04, 0x17
        /*001a*/ 	.short	(.L_13 - .L_12)
.L_12:
        /*001c*/ 	.word	0x00000000
        /*0020*/ 	.short	0x0004
        /*0022*/ 	.short	0x0020
        /*0024*/ 	.byte	0x00, 0xf5, 0x21, 0x00


	//----- nvinfo : EIATTR_KPARAM_INFO
	.align		4
.L_13:
        /*0028*/ 	.byte	0x04, 0x17
        /*002a*/ 	.short	(.L_15 - .L_14)
.L_14:
        /*002c*/ 	.word	0x00000000
        /*0030*/ 	.short	0x0003
        /*0032*/ 	.short	0x0018
        /*0034*/ 	.byte	0x00, 0xf5, 0x21, 0x00


	//----- nvinfo : EIATTR_KPARAM_INFO
	.align		4
.L_15:
        /*0038*/ 	.byte	0x04, 0x17
        /*003a*/ 	.short	(.L_17 - .L_16)
.L_16:
        /*003c*/ 	.word	0x00000000
        /*0040*/ 	.short	0x0002
        /*0042*/ 	.short	0x0010
        /*0044*/ 	.byte	0x00, 0xf5, 0x21, 0x00


	//----- nvinfo : EIATTR_KPARAM_INFO
	.align		4
.L_17:
        /*0048*/ 	.byte	0x04, 0x17
        /*004a*/ 	.short	(.L_19 - .L_18)
.L_18:
        /*004c*/ 	.word	0x00000000
        /*0050*/ 	.short	0x0001
        /*0052*/ 	.short	0x0008
        /*0054*/ 	.byte	0x00, 0xf0, 0x21, 0x00


	//----- nvinfo : EIATTR_KPARAM_INFO
	.align		4
.L_19:
        /*0058*/ 	.byte	0x04, 0x17
        /*005a*/ 	.short	(.L_21 - .L_20)
.L_20:
        /*005c*/ 	.word	0x00000000
        /*0060*/ 	.short	0x0000
        /*0062*/ 	.short	0x0000
        /*0064*/ 	.byte	0x00, 0xf5, 0x21, 0x00


	//----- nvinfo : EIATTR_SPARSE_MMA_MASK
	.align		4
.L_21:
        /*0068*/ 	.byte	0x03, 0x50
        /*006a*/ 	.short	0x0000


	//----- nvinfo : EIATTR_MAXREG_COUNT
	.align		4
        /*006c*/ 	.byte	0x03, 0x1b
        /*006e*/ 	.short	0x00ff


	//----- nvinfo : EIATTR_MERCURY_ISA_VERSION
	.align		4
        /*0070*/ 	.byte	0x03, 0x5f
        /*0072*/ 	.short	0x0101


	//----- nvinfo : EIATTR_VRC_CTA_INIT_COUNT
	.align		4
        /*0074*/ 	.byte	0x02, 0x4a
	.zero		1
	.zero		1


	//----- nvinfo : EIATTR_EXIT_INSTR_OFFSETS
	.align		4
        /*0078*/ 	.byte	0x04, 0x1c
        /*007a*/ 	.short	(.L_23 - .L_22)


	//   ....[0]....
.L_22:
        /*007c*/ 	.word	0x000000b0


	//   ....[1]....
        /*0080*/ 	.word	0x000012d0


	//----- nvinfo : EIATTR_CRS_STACK_SIZE
	.align		4
.L_23:
        /*0084*/ 	.byte	0x04, 0x1e
        /*0086*/ 	.short	(.L_25 - .L_24)
.L_24:
        /*0088*/ 	.word	0x00000000


	//----- nvinfo : EIATTR_CBANK_PARAM_SIZE
	.align		4
.L_25:
        /*008c*/ 	.byte	0x03, 0x19
        /*008e*/ 	.short	0x0030


	//----- nvinfo : EIATTR_PARAM_CBANK
	.align		4
        /*0090*/ 	.byte	0x04, 0x0a
        /*0092*/ 	.short	(.L_27 - .L_26)
	.align		4
.L_26:
        /*0094*/ 	.word	index@(.nv.constant0._Z7nn_initPilPfS0_S_Pl)
        /*0098*/ 	.short	0x0380
        /*009a*/ 	.short	0x0030


	//----- nvinfo : EIATTR_SW_WAR
	.align		4
.L_27:
        /*009c*/ 	.byte	0x04, 0x36
        /*009e*/ 	.short	(.L_29 - .L_28)
.L_28:
        /*00a0*/ 	.word	0x00000008
.L_29:


//--------------------- .nv.callgraph             --------------------------
	.section	.nv.callgraph,"",@"SHT_CUDA_CALLGRAPH"
	.align	4
	.sectionentsize	8
	.align		4
        /*0000*/ 	.word	0x00000000
	.align		4
        /*0004*/ 	.word	0xffffffff
	.align		4
        /*0008*/ 	.word	0x00000000
	.align		4
        /*000c*/ 	.word	0xfffffffe
	.align		4
        /*0010*/ 	.word	0x00000000
	.align		4
        /*0014*/ 	.word	0xfffffffd
	.align		4
        /*0018*/ 	.word	0x00000000
	.align		4
        /*001c*/ 	.word	0xfffffffc


//--------------------- .text._Z7nn_initPilPfS0_S_Pl --------------------------
	.section	.text._Z7nn_initPilPfS0_S_Pl,"ax",@progbits
	.align	128
        .global         _Z7nn_initPilPfS0_S_Pl
        .type           _Z7nn_initPilPfS0_S_Pl,@function
        .size           _Z7nn_initPilPfS0_S_Pl,(.L_x_34 - _Z7nn_initPilPfS0_S_Pl)
        .other          _Z7nn_initPilPfS0_S_Pl,@"STO_CUDA_ENTRY STV_DEFAULT"
_Z7nn_initPilPfS0_S_Pl:
.text._Z7nn_initPilPfS0_S_Pl:
[----:B------:R-:W-:Y:S01]  /*0000*/  LDC R1, c[0x0][0x37c] ;  /* 0x0000df00ff017b82 */ /* 0x000fe20000000800 */
[----:B------:R-:W0:Y:S07]  /*0010*/  S2R R9, SR_TID.X ;  /* 0x0000000000097919 */ /* 0x000e2e0000002100 */
[----:B------:R-:W0:Y:S01]  /*0020*/  S2UR UR4, SR_CTAID.X ;  /* 0x00000000000479c3 */ /* 0x000e220000002500 */
[----:B------:R-:W1:Y:S07]  /*0030*/  LDCU.64 UR6, c[0x0][0x388] ;  /* 0x00007100ff0677ac */ /* 0x000e6e0008000a00 */
[----:B------:R-:W0:Y:S01]  /*0040*/  LDC R0, c[0x0][0x360] ;  /* 0x0000d800ff007b82 */ /* 0x000e220000000800 */
[----:B-1----:R-:W-:-:S02]  /*0050*/  IMAD.U32 R21, RZ, RZ, UR6 ;  /* 0x00000006ff157e24 */ /* 0x002fc4000f8e00ff */
[----:B------:R-:W-:Y:S02]  /*0060*/  IMAD.U32 R13, RZ, RZ, UR7 ;  /* 0x00000007ff0d7e24 */ /* 0x000fe4000f8e00ff */
[----:B0-----:R-:W-:-:S05]  /*0070*/  IMAD R9, R0, UR4, R9 ;  /* 0x0000000400097c24 */ /* 0x001fca000f8e0209 */
[----:B------:R-:W-:Y:S02]  /*0080*/  ISETP.GE.U32.AND P0, PT, R9, R21, PT ;  /* 0x000000150900720c */ /* 0x000fe40003f06070 */
[----:B------:R-:W-:-:S04]  /*0090*/  SHF.R.S32.HI R0, RZ, 0x1f, R9 ;  /* 0x0000001fff007819 */ /* 0x000fc80000011409 */
[----:B------:R-:W-:-:S13]  /*00a0*/  ISETP.GE.AND.EX P0, PT, R0, R13, PT, P0 ;  /* 0x0000000d0000720c */ /* 0x000fda0003f06300 */
[----:B------:R-:W-:Y:S05]  /*00b0*/  @P0 EXIT ;  /* 0x000000000000094d */ /* 0x000fea0003800000 */
[----:B------:R-:W0:Y:S01]  /*00c0*/  LDCU.128 UR8, c[0x0][0x3a0] ;  /* 0x00007400ff0877ac */ /* 0x000e220008000c00 */
[-C--:B------:R-:W-:Y:S02]  /*00d0*/  IMAD R4, R0, R21.reuse, RZ ;  /* 0x0000001500047224 */ /* 0x080fe400078e02ff */
[C---:B------:R-:W-:Y:S01]  /*00e0*/  IMAD.WIDE.U32 R2, R9.reuse, R21, RZ ;  /* 0x0000001509027225 */ /* 0x040fe200078e00ff */
[----:B------:R-:W1:Y:S03]  /*00f0*/  LDCU.64 UR6, c[0x0][0x380] ;  /* 0x00007000ff0677ac */ /* 0x000e660008000a00 */
[C---:B------:R-:W-:Y:S01]  /*0100*/  IMAD R15, R9.reuse, R13, R4 ;  /* 0x0000000d090f7224 */ /* 0x040fe200078e0204 */
[----:B------:R-:W2:Y:S01]  /*0110*/  LDCU.64 UR4, c[0x0][0x358] ;  /* 0x00006b00ff0477ac */ /* 0x000ea20008000a00 */
[----:B------:R-:W-:Y:S01]  /*0120*/  IADD3 R7, P2, PT, R9, R2, RZ ;  /* 0x0000000209077210 */ /* 0x000fe20007f5e0ff */
[----:B------:R-:W-:-:S02]  /*0130*/  IMAD.SHL.U32 R14, R2, 0x4, RZ ;  /* 0x00000004020e7824 */ /* 0x000fc400078e00ff */
[----:B------:R-:W-:Y:S02]  /*0140*/  IMAD.IADD R15, R3, 0x1, R15 ;  /* 0x00000001030f7824 */ /* 0x000fe400078e020f */
[----:B------:R-:W-:Y:S02]  /*0150*/  IMAD.MOV.U32 R11, RZ, RZ, 0x1 ;  /* 0x00000001ff0b7424 */ /* 0x000fe400078e00ff */
[--C-:B------:R-:W-:Y:S01]  /*0160*/  IMAD.X R8, R0, 0x1, R15.reuse, P2 ;  /* 0x0000000100087824 */ /* 0x100fe200010e060f */
[----:B------:R-:W-:Y:S02]  /*0170*/  SHF.L.U64.HI R18, R2, 0x2, R15 ;  /* 0x0000000202127819 */ /* 0x000fe4000001020f */
[----:B0-----:R-:W-:Y:S02]  /*0180*/  LEA R4, P0, R9, UR10, 0x3 ;  /* 0x0000000a09047c11 */ /* 0x001fe4000f8018ff */
[----:B------:R-:W-:Y:S02]  /*0190*/  LEA R16, P3, R7, UR8, 0x2 ;  /* 0x0000000807107c11 */ /* 0x000fe4000f8610ff */
[----:B-1----:R-:W-:-:S02]  /*01a0*/  IADD3 R6, P1, PT, R14, UR6, RZ ;  /* 0x000000060e067c10 */ /* 0x002fc4000ff3e0ff */
[----:B------:R-:W-:Y:S02]  /*01b0*/  LEA.HI.X R5, R9, UR11, R0, 0x3, P0 ;  /* 0x0000000b09057c11 */ /* 0x000fe400080f1c00 */
[----:B------:R-:W-:Y:S02]  /*01c0*/  LEA.HI.X R17, R7, UR9, R8, 0x2, P3 ;  /* 0x0000000907117c11 */ /* 0x000fe400098f1408 */
[----:B------:R-:W-:Y:S01]  /*01d0*/  IADD3.X R7, PT, PT, R18, UR7, RZ, P1, !PT ;  /* 0x0000000712077c10 */ /* 0x000fe20008ffe4ff */
[----:B--2---:R0:W-:Y:S01]  /*01e0*/  STG.E.64 desc[UR4][R4.64], RZ ;  /* 0x000000ff04007986 */ /* 0x0041e2000c101b04 */
[----:B------:R-:W-:-:S03]  /*01f0*/  ISETP.NE.U32.AND P0, PT, R21, 0x1, PT ;  /* 0x000000011500780c */ /* 0x000fc60003f05070 */
[----:B------:R0:W-:Y:S01]  /*0200*/  STG.E desc[UR4][R6.64], R9 ;  /* 0x0000000906007986 */ /* 0x0001e2000c101904 */
[----:B------:R-:W-:-:S03]  /*0210*/  ISETP.NE.AND.EX P0, PT, R13, RZ, PT, P0 ;  /* 0x000000ff0d00720c */ /* 0x000fc60003f05300 */
[----:B------:R0:W-:Y:S10]  /*0220*/  STG.E desc[UR4][R16.64], R11 ;  /* 0x0000000b10007986 */ /* 0x0001f4000c101904 */
[----:B------:R-:W-:Y:S05]  /*0230*/  @!P0 BRA `(.L_x_0) ;  /* 0x0000000c00948947 */ /* 0x000fea0003800000 */
[----:B------:R-:W-:-:S04]  /*0240*/  ISETP.GE.U32.AND P0, PT, R21, 0x1, PT ;  /* 0x000000011500780c */ /* 0x000fc80003f06070 */
[----:B------:R-:W-:-:S13]  /*0250*/  ISETP.GE.AND.EX P0, PT, R13, RZ, PT, P0 ;  /* 0x000000ff0d00720c */ /* 0x000fda0003f06300 */
[----:B------:R-:W-:Y:S05]  /*0260*/  @!P0 BRA `(.L_x_1) ;  /* 0x0000000800808947 */ /* 0x000fea0003800000 */
[----:B------:R-:W-:Y:S01]  /*0270*/  BSSY.RECONVERGENT B0, `(.L_x_2) ;  /* 0x000009e000007945 */ /* 0x000fe20003800200 */
[----:B0-----:R-:W-:Y:S01]  /*0280*/  IMAD.MOV.U32 R17, RZ, RZ, 0x1 ;  /* 0x00000001ff117424 */ /* 0x001fe200078e00ff */
[----:B------:R-:W0:Y:S01]  /*0290*/  LDCU.64 UR20, c[0x0][0x388] ;  /* 0x00007100ff1477ac */ /* 0x000e220008000a00 */
[----:B------:R-:W1:Y:S01]  /*02a0*/  LDCU.64 UR12, c[0x0][0x388] ;  /* 0x00007100ff0c77ac */ /* 0x000e620008000a00 */
[----:B------:R-:W2:Y:S01]  /*02b0*/  LDCU.64 UR6, c[0x0][0x3a0] ;  /* 0x00007400ff0677ac */ /* 0x000ea20008000a00 */
[----:B------:R-:W3:Y:S01]  /*02c0*/  LDCU.64 UR14, c[0x0][0x3a0] ;  /* 0x00007400ff0e77ac */ /* 0x000ee20008000a00 */
[----:B------:R-:W4:Y:S02]  /*02d0*/  LDCU.128 UR16, c[0x0][0x390] ;  /* 0x00007200ff1077ac */ /* 0x000f240008000c00 */
.L_x_21:
[----:B------:R-:W-:Y:S01]  /*02e0*/  BSSY.RECONVERGENT B1, `(.L_x_3) ;  /* 0x000003b000017945 */ /* 0x000fe20003800200 */
[----:B0-----:R-:W-:Y:S02]  /*02f0*/  IMAD.MOV.U32 R10, RZ, RZ, R9 ;  /* 0x000000ffff0a7224 */ /* 0x001fe400078e0009 */
[----:B------:R-:W-:Y:S02]  /*0300*/  IMAD.MOV.U32 R8, RZ, RZ, RZ ;  /* 0x000000ffff087224 */ /* 0x000fe400078e00ff */
[----:B------:R-:W-:-:S07]  /*0310*/  IMAD.MOV.U32 R24, RZ, RZ, RZ ;  /* 0x000000ffff187224 */ /* 0x000fce00078e00ff */
.L_x_7:
[----:B------:R-:W-:Y:S01]  /*0320*/  ISETP.NE.AND P0, PT, R9, R8, PT ;  /* 0x000000080900720c */ /* 0x000fe20003f05270 */
[----:B------:R-:W-:-:S12]  /*0330*/  BSSY.RELIABLE B2, `(.L_x_4) ;  /* 0x000000a000027945 */ /* 0x000fd80003800100 */
[----:B------:R-:W-:Y:S05]  /*0340*/  @!P0 BRA `(.L_x_5) ;  /* 0x0000000000208947 */ /* 0x000fea0003800000 */
[----:B------:R-:W-:-:S05]  /*0350*/  IADD3 R0, P0, PT, R8, R2, RZ ;  /* 0x0000000208007210 */ /* 0x000fca0007f1e0ff */
[----:B------:R-:W-:Y:S01]  /*0360*/  IMAD.X R11, R24, 0x1, R15, P0 ;  /* 0x00000001180b7824 */ /* 0x000fe200000e060f */
[----:B--2---:R-:W-:-:S04]  /*0370*/  LEA R12, P0, R0, UR6, 0x2 ;  /* 0x00000006000c7c11 */ /* 0x004fc8000f8010ff */
[----:B------:R-:W-:-:S05]  /*0380*/  LEA.HI.X R13, R0, UR7, R11, 0x2, P0 ;  /* 0x00000007000d7c11 */ /* 0x000fca00080f140b */
[----:B------:R-:W2:Y:S02]  /*0390*/  LDG.E R12, desc[UR4][R12.64] ;  /* 0x000000040c0c7981 */ /* 0x000ea4000c1e1900 */
[----:B--2---:R-:W-:-:S13]  /*03a0*/  ISETP.NE.AND P0, PT, R12, RZ, PT ;  /* 0x000000ff0c00720c */ /* 0x004fda0003f05270 */
[----:B------:R-:W-:Y:S05]  /*03b0*/  @!P0 BREAK.RELIABLE B2 ;  /* 0x0000000000028942 */ /* 0x000fea0003800100 */
[----:B------:R-:W-:Y:S05]  /*03c0*/  @!P0 BRA `(.L_x_6) ;  /* 0x00000000001c8947 */ /* 0x000fea0003800000 */
.L_x_5:
[----:B01234-:R-:W-:Y:S05]  /*03d0*/  BSYNC.RELIABLE B2 ;  /* 0x0000000000027941 */ /* 0x01ffea0003800100 */
.L_x_4:
[----:B------:R-:W-:-:S05]  /*03e0*/  IADD3 R8, P0, PT, R8, 0x1, RZ ;  /* 0x0000000108087810 */ /* 0x000fca0007f1e0ff */
[----:B------:R-:W-:Y:S01]  /*03f0*/  IMAD.X R24, RZ, RZ, R24, P0 ;  /* 0x000000ffff187224 */ /* 0x000fe200000e0618 */
[----:B------:R-:W-:-:S04]  /*0400*/  ISETP.GE.U32.AND P0, PT, R8, UR12, PT ;  /* 0x0000000c08007c0c */ /* 0x000fc8000bf06070 */
[----:B------:R-:W-:-:S13]  /*0410*/  ISETP.GE.AND.EX P0, PT, R24, UR13, PT, P0 ;  /* 0x0000000d18007c0c */ /* 0x000fda000bf06300 */
[----:B------:R-:W-:Y:S05]  /*0420*/  @!P0 BRA `(.L_x_7) ;  /* 0xfffffffc00bc8947 */ /* 0x000fea000383ffff */
[----:B------:R-:W-:Y:S05]  /*0430*/  BRA `(.L_x_8) ;  /* 0x0000000000947947 */ /* 0x000fea0003800000 */
.L_x_6:
[----:B------:R-:W2:Y:S01]  /*0440*/  LDC.64 R22, c[0x0][0x398] ;  /* 0x0000e600ff167b82 */ /* 0x000ea20000000a00 */
[----:B------:R-:W5:Y:S01]  /*0450*/  LDCU.128 UR8, c[0x0][0x390] ;  /* 0x00007200ff0877ac */ /* 0x000f620008000c00 */
[C---:B------:R-:W-:Y:S01]  /*0460*/  IMAD.SHL.U32 R18, R8.reuse, 0x4, RZ ;  /* 0x0000000408127824 */ /* 0x040fe200078e00ff */
[----:B------:R-:W-:-:S05]  /*0470*/  SHF.L.U64.HI R0, R8, 0x2, R24 ;  /* 0x0000000208007819 */ /* 0x000fca0000010218 */
[----:B------:R-:W0:Y:S01]  /*0480*/  LDC.64 R20, c[0x0][0x390] ;  /* 0x0000e400ff147b82 */ /* 0x000e220000000a00 */
[C---:B-----5:R-:W-:Y:S02]  /*0490*/  IADD3 R12, P1, PT, R18.reuse, UR10, RZ ;  /* 0x0000000a120c7c10 */ /* 0x060fe4000ff3e0ff */
[----:B------:R-:W-:Y:S02]  /*04a0*/  IADD3 R18, P0, PT, R18, UR8, RZ ;  /* 0x0000000812127c10 */ /* 0x000fe4000ff1e0ff */
[C---:B------:R-:W-:Y:S01]  /*04b0*/  IADD3.X R13, PT, PT, R0.reuse, UR11, RZ, P1, !PT ;  /* 0x0000000b000d7c10 */ /* 0x040fe20008ffe4ff */
[----:B--2---:R-:W-:Y:S01]  /*04c0*/  IMAD.WIDE R22, R9, 0x4, R22 ;  /* 0x0000000409167825 */ /* 0x004fe200078e0216 */
[----:B------:R-:W-:-:S04]  /*04d0*/  IADD3.X R19, PT, PT, R0, UR9, RZ, P0, !PT ;  /* 0x0000000900137c10 */ /* 0x000fc800087fe4ff */
[----:B------:R-:W2:Y:S01]  /*04e0*/  LDG.E R13, desc[UR4][R12.64] ;  /* 0x000000040c0d7981 */ /* 0x000ea2000c1e1900 */
[----:B0-----:R-:W-:-:S03]  /*04f0*/  IMAD.WIDE R20, R9, 0x4, R20 ;  /* 0x0000000409147825 */ /* 0x001fc600078e0214 */
[----:B------:R-:W2:Y:S04]  /*0500*/  LDG.E R22, desc[UR4][R22.64] ;  /* 0x0000000416167981 */ /* 0x000ea8000c1e1900 */
[----:B------:R-:W5:Y:S04]  /*0510*/  LDG.E R19, desc[UR4][R18.64] ;  /* 0x0000000412137981 */ /* 0x000f68000c1e1900 */
[----:B------:R-:W5:Y:S01]  /*0520*/  LDG.E R20, desc[UR4][R20.64] ;  /* 0x0000000414147981 */ /* 0x000f62000c1e1900 */
[----:B------:R-:W-:Y:S01]  /*0530*/  BSSY.RECONVERGENT B3, `(.L_x_9) ;  /* 0x0000012000037945 */ /* 0x000fe20003800200 */
[----:B--2---:R-:W-:-:S04]  /*0540*/  FADD R9, R22, -R13 ;  /* 0x8000000d16097221 */ /* 0x004fc80000000000 */
[----:B------:R-:W-:Y:S01]  /*0550*/  FMUL R9, R9, R9 ;  /* 0x0000000909097220 */ /* 0x000fe20000400000 */
[----:B-----5:R-:W-:-:S04]  /*0560*/  FADD R0, R20, -R19 ;  /* 0x8000001314007221 */ /* 0x020fc80000000000 */
[----:B------:R-:W-:-:S04]  /*0570*/  FFMA R9, R0, R0, R9 ;  /* 0x0000000000097223 */ /* 0x000fc80000000009 */
[----:B------:R-:W-:Y:S01]  /*0580*/  VIADD R0, R9, 0xf3000000 ;  /* 0xf300000009007836 */ /* 0x000fe20000000000 */
[----:B------:R0:W2:Y:S04]  /*0590*/  MUFU.RSQ R16, R9 ;  /* 0x0000000900107308 */ /* 0x0000a80000001400 */
[----:B------:R-:W-:-:S13]  /*05a0*/  ISETP.GT.U32.AND P0, PT, R0, 0x727fffff, PT ;  /* 0x727fffff0000780c */ /* 0x000fda0003f04070 */
[----:B0-2---:R-:W-:Y:S05]  /*05b0*/  @!P0 BRA `(.L_x_10) ;  /* 0x0000000000148947 */ /* 0x005fea0003800000 */
[----:B------:R-:W-:Y:S01]  /*05c0*/  IMAD.MOV.U32 R0, RZ, RZ, R9 ;  /* 0x000000ffff007224 */ /* 0x000fe200078e0009 */
[----:B------:R-:W-:-:S07]  /*05d0*/  MOV R12, 0x5f0 ;  /* 0x000005f0000c7802 */ /* 0x000fce0000000f00 */
[----:B-1-34-:R-:W-:Y:S05]  /*05e0*/  CALL.REL.NOINC `($__internal_0_$__cuda_sm20_sqrt_rn_f32_slowpath) ;  /* 0x0000000c003c7944 */ /* 0x01afea0003c00000 */
[----:B------:R-:W-:Y:S01]  /*05f0*/  IMAD.MOV.U32 R12, RZ, RZ, R0 ;  /* 0x000000ffff0c7224 */ /* 0x000fe200078e0000 */
[----:B------:R-:W-:Y:S06]  /*0600*/  BRA `(.L_x_11) ;  /* 0x0000000000107947 */ /* 0x000fec0003800000 */
.L_x_10:
[----:B------:R-:W-:Y:S01]  /*0610*/  FMUL.FTZ R12, R9, R16 ;  /* 0x00000010090c7220 */ /* 0x000fe20000410000 */
[----:B------:R-:W-:-:S03]  /*0620*/  FMUL.FTZ R0, R16, 0.5 ;  /* 0x3f00000010007820 */ /* 0x000fc60000410000 */
[----:B------:R-:W-:-:S04]  /*0630*/  FFMA R9, -R12, R12, R9 ;  /* 0x0000000c0c097223 */ /* 0x000fc80000000109 */
[----:B------:R-:W-:-:S07]  /*0640*/  FFMA R12, R9, R0, R12 ;  /* 0x00000000090c7223 */ /* 0x000fce000000000c */
.L_x_11:
[----:B-1-34-:R-:W-:Y:S05]  /*0650*/  BSYNC.RECONVERGENT B3 ;  /* 0x0000000000037941 */ /* 0x01afea0003800200 */
.L_x_9:
[----:B------:R-:W0:Y:S01]  /*0660*/  F2I.S64.TRUNC R12, R12 ;  /* 0x0000000c000c7311 */ /* 0x000e22000020d900 */
[----:B------:R-:W-:-:S07]  /*0670*/  IMAD.MOV.U32 R19, RZ, RZ, R8 ;  /* 0x000000ffff137224 */ /* 0x000fce00078e0008 */
[----:B0-----:R0:W1:Y:S02]  /*0680*/  I2F.S64 R16, R12 ;  /* 0x0000000c00107312 */ /* 0x0010640000301400 */
.L_x_8:
[----:B------:R-:W-:Y:S05]  /*0690*/  BSYNC.RECONVERGENT B1 ;  /* 0x0000000000017941 */ /* 0x000fea0003800200 */
.L_x_3:
[----:B------:R-:W2:Y:S01]  /*06a0*/  LDCU.64 UR8, c[0x0][0x388] ;  /* 0x00007100ff0877ac */ /* 0x000ea20008000a00 */
[----:B------:R-:W-:Y:S01]  /*06b0*/  VIADD R18, R19, 0x1 ;  /* 0x0000000113127836 */ /* 0x000fe20000000000 */
[----:B------:R-:W-:Y:S01]  /*06c0*/  BSSY.RECONVERGENT B1, `(.L_x_12) ;  /* 0x0000046000017945 */ /* 0x000fe20003800200 */
[----:B------:R-:W-:-:S03]  /*06d0*/  IMAD.MOV.U32 R9, RZ, RZ, R19 ;  /* 0x000000ffff097224 */ /* 0x000fc600078e0013 */
[----:B------:R-:W-:Y:S01]  /*06e0*/  SHF.R.S32.HI R0, RZ, 0x1f, R18 ;  /* 0x0000001fff007819 */ /* 0x000fe20000011412 */
[----:B--2---:R-:W-:Y:S02]  /*06f0*/  IMAD.U32 R21, RZ, RZ, UR8 ;  /* 0x00000008ff157e24 */ /* 0x004fe4000f8e00ff */
[----:B0-----:R-:W-:-:S03]  /*0700*/  IMAD.U32 R13, RZ, RZ, UR9 ;  /* 0x00000009ff0d7e24 */ /* 0x001fc6000f8e00ff */
[----:B------:R-:W-:-:S04]  /*0710*/  ISETP.GE.U32.AND P0, PT, R18, R21, PT ;  /* 0x000000151200720c */ /* 0x000fc80003f06070 */
[----:B------:R-:W-:-:S13]  /*0720*/  ISETP.GE.AND.EX P0, PT, R0, R13, PT, P0 ;  /* 0x0000000d0000720c */ /* 0x000fda0003f06300 */
[----:B------:R-:W-:Y:S05]  /*0730*/  @P0 BRA `(.L_x_13) ;  /* 0x0000000000f80947 */ /* 0x000fea0003800000 */
[----:B------:R-:W0:Y:S01]  /*0740*/  LDC.64 R8, c[0x0][0x390] ;  /* 0x0000e400ff087b82 */ /* 0x000e220000000a00 */
[----:B------:R-:W-:Y:S01]  /*0750*/  BSSY.RECONVERGENT B2, `(.L_x_14) ;  /* 0x000003a000027945 */ /* 0x000fe20003800200 */
[----:B------:R-:W-:Y:S02]  /*0760*/  IMAD.MOV.U32 R23, RZ, RZ, R18 ;  /* 0x000000ffff177224 */ /* 0x000fe400078e0012 */
[----:B------:R-:W-:-:S04]  /*0770*/  IMAD.MOV.U32 R20, RZ, RZ, RZ ;  /* 0x000000ffff147224 */ /* 0x000fc800078e00ff */
[----:B------:R-:W2:Y:S01]  /*0780*/  LDC.64 R12, c[0x0][0x398] ;  /* 0x0000e600ff0c7b82 */ /* 0x000ea20000000a00 */
[----:B0-----:R-:W-:-:S04]  /*0790*/  IMAD.WIDE R8, R10, 0x4, R8 ;  /* 0x000000040a087825 */ /* 0x001fc800078e0208 */
[----:B--2---:R-:W-:-:S07]  /*07a0*/  IMAD.WIDE R10, R10, 0x4, R12 ;  /* 0x000000040a0a7825 */ /* 0x004fce00078e020c */
.L_x_20:
[----:B------:R-:W-:-:S05]  /*07b0*/  IADD3 R13, P0, PT, R23, R2, RZ ;  /* 0x00000002170d7210 */ /* 0x000fca0007f1e0ff */
[----:B------:R-:W-:Y:S01]  /*07c0*/  IMAD.X R22, R0, 0x1, R15, P0 ;  /* 0x0000000100167824 */ /* 0x000fe200000e060f */
[----:B------:R-:W-:-:S04]  /*07d0*/  LEA R12, P0, R13, UR14, 0x2 ;  /* 0x0000000e0d0c7c11 */ /* 0x000fc8000f8010ff */
[----:B------:R-:W-:-:S05]  /*07e0*/  LEA.HI.X R13, R13, UR15, R22, 0x2, P0 ;  /* 0x0000000f0d0d7c11 */ /* 0x000fca00080f1416 */
[----:B------:R-:W2:Y:S01]  /*07f0*/  LDG.E R12, desc[UR4][R12.64] ;  /* 0x000000040c0c7981 */ /* 0x000ea2000c1e1900 */
[----:B------:R-:W-:Y:S01]  /*0800*/  BSSY.RECONVERGENT B3, `(.L_x_15) ;  /* 0x0000026000037945 */ /* 0x000fe20003800200 */
[----:B--2---:R-:W-:-:S13]  /*0810*/  ISETP.NE.AND P0, PT, R12, RZ, PT ;  /* 0x000000ff0c00720c */ /* 0x004fda0003f05270 */
[----:B------:R-:W-:Y:S05]  /*0820*/  @P0 BRA `(.L_x_16) ;  /* 0x00000000008c0947 */ /* 0x000fea0003800000 */
[C---:B------:R-:W-:Y:S01]  /*0830*/  IMAD.SHL.U32 R12, R23.reuse, 0x4, RZ ;  /* 0x00000004170c7824 */ /* 0x040fe200078e00ff */
[----:B------:R-:W-:Y:S01]  /*0840*/  SHF.L.U64.HI R0, R23, 0x2, R0 ;  /* 0x0000000217007819 */ /* 0x000fe20000010200 */
[----:B------:R-:W2:Y:S03]  /*0850*/  LDG.E R21, desc[UR4][R10.64] ;  /* 0x000000040a157981 */ /* 0x000ea6000c1e1900 */
[C---:B------:R-:W-:Y:S02]  /*0860*/  IADD3 R22, P1, PT, R12.reuse, UR18, RZ ;  /* 0x000000120c167c10 */ /* 0x040fe4000ff3e0ff */
[----:B------:R-:W-:Y:S02]  /*0870*/  IADD3 R12, P0, PT, R12, UR16, RZ ;  /* 0x000000100c0c7c10 */ /* 0x000fe4000ff1e0ff */
[C---:B------:R-:W-:Y:S02]  /*0880*/  IADD3.X R23, PT, PT, R0.reuse, UR19, RZ, P1, !PT ;  /* 0x0000001300177c10 */ /* 0x040fe40008ffe4ff */
[----:B------:R-:W-:-:S02]  /*0890*/  IADD3.X R13, PT, PT, R0, UR17, RZ, P0, !PT ;  /* 0x00000011000d7c10 */ /* 0x000fc400087fe4ff */
[----:B------:R-:W3:Y:S04]  /*08a0*/  LDG.E R0, desc[UR4][R8.64] ;  /* 0x0000000408007981 */ /* 0x000ee8000c1e1900 */
[----:B------:R-:W2:Y:S04]  /*08b0*/  LDG.E R22, desc[UR4][R22.64] ;  /* 0x0000000416167981 */ /* 0x000ea8000c1e1900 */
[----:B------:R-:W3:Y:S01]  /*08c0*/  LDG.E R13, desc[UR4][R12.64] ;  /* 0x000000040c0d7981 */ /* 0x000ee2000c1e1900 */
[----:B------:R-:W-:Y:S01]  /*08d0*/  BSSY.RECONVERGENT B4, `(.L_x_17) ;  /* 0x0000012000047945 */ /* 0x000fe20003800200 */
[----:B--2---:R-:W-:Y:S01]  /*08e0*/  FADD R21, R21, -R22 ;  /* 0x8000001615157221 */ /* 0x004fe20000000000 */
[----:B---3--:R-:W-:-:S03]  /*08f0*/  FADD R0, R0, -R13 ;  /* 0x8000000d00007221 */ /* 0x008fc60000000000 */
[----:B------:R-:W-:-:S04]  /*0900*/  FMUL R21, R21, R21 ;  /* 0x0000001515157220 */ /* 0x000fc80000400000 */
[----:B------:R-:W-:-:S04]  /*0910*/  FFMA R21, R0, R0, R21 ;  /* 0x0000000000157223 */ /* 0x000fc80000000015 */
[----:B------:R-:W-:Y:S01]  /*0920*/  VIADD R0, R21, 0xf3000000 ;  /* 0xf300000015007836 */ /* 0x000fe20000000000 */
[----:B------:R0:W2:Y:S04]  /*0930*/  MUFU.RSQ R24, R21 ;  /* 0x0000001500187308 */ /* 0x0000a80000001400 */
[----:B------:R-:W-:-:S13]  /*0940*/  ISETP.GT.U32.AND P0, PT, R0, 0x727fffff, PT ;  /* 0x727fffff0000780c */ /* 0x000fda0003f04070 */
[----:B0-2---:R-:W-:Y:S05]  /*0950*/  @!P0 BRA `(.L_x_18) ;  /* 0x0000000000148947 */ /* 0x005fea0003800000 */
[----:B------:R-:W-:Y:S02]  /*0960*/  MOV R0, R21 ;  /* 0x0000001500007202 */ /* 0x000fe40000000f00 */
[----:B------:R-:W-:-:S07]  /*0970*/  MOV R12, 0x990 ;  /* 0x00000990000c7802 */ /* 0x000fce0000000f00 */
[----:B-1----:R-:W-:Y:S05]  /*0980*/  CALL.REL.NOINC `($__internal_0_$__cuda_sm20_sqrt_rn_f32_slowpath) ;  /* 0x0000000800547944 */ /* 0x002fea0003c00000 */
[----:B------:R-:W-:Y:S01]  /*0990*/  IMAD.MOV.U32 R12, RZ, RZ, R0 ;  /* 0x000000ffff0c7224 */ /* 0x000fe200078e0000 */
[----:B------:R-:W-:Y:S06]  /*09a0*/  BRA `(.L_x_19) ;  /* 0x0000000000107947 */ /* 0x000fec0003800000 */
.L_x_18:
[----:B------:R-:W-:Y:S01]  /*09b0*/  FMUL.FTZ R12, R21, R24 ;  /* 0x00000018150c7220 */ /* 0x000fe20000410000 */
[----:B------:R-:W-:-:S03]  /*09c0*/  FMUL.FTZ R0, R24, 0.5 ;  /* 0x3f00000018007820 */ /* 0x000fc60000410000 */
[----:B------:R-:W-:-:S04]  /*09d0*/  FFMA R13, -R12, R12, R21 ;  /* 0x0000000c0c0d7223 */ /* 0x000fc80000000115 */
[----:B------:R-:W-:-:S07]  /*09e0*/  FFMA R12, R13, R0, R12 ;  /* 0x000000000d0c7223 */ /* 0x000fce000000000c */
.L_x_19:
[----:B------:R-:W-:Y:S05]  /*09f0*/  BSYNC.RECONVERGENT B4 ;  /* 0x0000000000047941 */ /* 0x000fea0003800200 */
.L_x_17:
[----:B------:R-:W0:Y:S08]  /*0a00*/  F2I.S64.TRUNC R12, R12 ;  /* 0x0000000c000c7311 */ /* 0x000e30000020d900 */
[----:B0-----:R-:W1:Y:S02]  /*0a10*/  I2F.S64 R13, R12 ;  /* 0x0000000c000d7312 */ /* 0x001e640000301400 */
[----:B-1----:R-:W-:-:S13]  /*0a20*/  FSETP.GT.AND P0, PT, R16, R13, PT ;  /* 0x0000000d1000720b */ /* 0x002fda0003f04000 */
[----:B------:R-:W-:Y:S02]  /*0a30*/  @P0 IMAD.MOV.U32 R16, RZ, RZ, R13 ;  /* 0x000000ffff100224 */ /* 0x000fe400078e000d */
[----:B------:R-:W-:Y:S02]  /*0a40*/  @P0 IMAD.MOV.U32 R20, RZ, RZ, 0x1 ;  /* 0x00000001ff140424 */ /* 0x000fe400078e00ff */
[----:B------:R-:W-:-:S07]  /*0a50*/  @P0 IMAD.MOV.U32 R14, RZ, RZ, R18 ;  /* 0x000000ffff0e0224 */ /* 0x000fce00078e0012 */
.L_x_16:
[----:B------:R-:W-:Y:S05]  /*0a60*/  BSYNC.RECONVERGENT B3 ;  /* 0x0000000000037941 */ /* 0x000fea0003800200 */
.L_x_15:
[----:B------:R-:W-:Y:S02]  /*0a70*/  VIADD R23, R18, 0x1 ;  /* 0x0000000112177836 */ /* 0x000fe40000000000 */
[----:B------:R-:W-:Y:S02]  /*0a80*/  IMAD.U32 R21, RZ, RZ, UR20 ;  /* 0x00000014ff157e24 */ /* 0x000fe4000f8e00ff */
[----:B------:R-:W-:Y:S01]  /*0a90*/  IMAD.U32 R13, RZ, RZ, UR21 ;  /* 0x00000015ff0d7e24 */ /* 0x000fe2000f8e00ff */
[--C-:B------:R-:W-:Y:S01]  /*0aa0*/  SHF.R.S32.HI R0, RZ, 0x1f, R23.reuse ;  /* 0x0000001fff007819 */ /* 0x100fe20000011417 */
[----:B------:R-:W-:Y:S01]  /*0ab0*/  IMAD.MOV.U32 R18, RZ, RZ, R23 ;  /* 0x000000ffff127224 */ /* 0x000fe200078e0017 */
[----:B------:R-:W-:-:S04]  /*0ac0*/  ISETP.GE.U32.AND P0, PT, R23, R21, PT ;  /* 0x000000151700720c */ /* 0x000fc80003f06070 */
[----:B------:R-:W-:-:S13]  /*0ad0*/  ISETP.GE.AND.EX P0, PT, R0, R13, PT, P0 ;  /* 0x0000000d0000720c */ /* 0x000fda0003f06300 */
[----:B------:R-:W-:Y:S05]  /*0ae0*/  @!P0 BRA `(.L_x_20) ;  /* 0xfffffffc00308947 */ /* 0x000fea000383ffff */
[----:B------:R-:W-:Y:S05]  /*0af0*/  BSYNC.RECONVERGENT B2 ;  /* 0x0000000000027941 */ /* 0x000fea0003800200 */
.L_x_14:
[----:B------:R-:W-:-:S04]  /*0b00*/  ISETP.NE.AND P0, PT, R20, RZ, PT ;  /* 0x000000ff1400720c */ /* 0x000fc80003f05270 */
[----:B------:R-:W-:-:S09]  /*0b10*/  SEL R9, R19, R14, !P0 ;  /* 0x0000000e13097207 */ /* 0x000fd20004000000 */
.L_x_13:
[----:B------:R-:W-:Y:S05]  /*0b20*/  BSYNC.RECONVERGENT B1 ;  /* 0x0000000000017941 */ /* 0x000fea0003800200 */
.L_x_12:
[----:B------:R-:W2:Y:S01]  /*0b30*/  LDG.E.64 R26, desc[UR4][R4.64] ;  /* 0x00000004041a7981 */ /* 0x000ea2000c1e1b00 */
[----:B------:R-:W0:Y:S01]  /*0b40*/  LDCU.64 UR8, c[0x0][0x3a0] ;  /* 0x00007400ff0877ac */ /* 0x000e220008000a00 */
[----:B------:R-:W-:Y:S01]  /*0b50*/  IADD3 R0, P0, PT, R9, R2, RZ ;  /* 0x0000000209007210 */ /* 0x000fe20007f1e0ff */
[----:B------:R-:W-:-:S03]  /*0b60*/  IMAD.WIDE.U32 R24, R17, 0x4, R6 ;  /* 0x0000000411187825 */ /* 0x000fc600078e0006 */
[----:B------:R-:W-:Y:S01]  /*0b70*/  LEA.HI.X.SX32 R11, R9, R15, 0x1, P0 ;  /* 0x0000000f090b7211 */ /* 0x000fe200000f0eff */
[----:B------:R-:W-:Y:S02]  /*0b80*/  IMAD.MOV.U32 R29, RZ, RZ, 0x1 ;  /* 0x00000001ff1d7424 */ /* 0x000fe400078e00ff */
[----:B------:R-:W-:Y:S01]  /*0b90*/  VIADD R17, R17, 0x1 ;  /* 0x0000000111117836 */ /* 0x000fe20000000000 */
[----:B0-----:R-:W-:-:S04]  /*0ba0*/  LEA R10, P0, R0, UR8, 0x2 ;  /* 0x00000008000a7c11 */ /* 0x001fc8000f8010ff */
[----:B------:R-:W-:Y:S02]  /*0bb0*/  LEA.HI.X R11, R0, UR9, R11, 0x2, P0 ;  /* 0x00000009000b7c11 */ /* 0x000fe400080f140b */
[----:B------:R-:W-:-:S04]  /*0bc0*/  ISETP.NE.U32.AND P0, PT, R17, R21, PT ;  /* 0x000000151100720c */ /* 0x000fc80003f05070 */
[----:B------:R-:W-:Y:S01]  /*0bd0*/  ISETP.NE.AND.EX P0, PT, RZ, R13, PT, P0 ;  /* 0x0000000dff00720c */ /* 0x000fe20003f05300 */
[----:B--2---:R-:W1:Y:S02]  /*0be0*/  I2F.S64 R27, R26 ;  /* 0x0000001a001b7312 */ /* 0x004e640000301400 */
[----:B-1----:R-:W-:-:S06]  /*0bf0*/  FADD R22, R16, R27 ;  /* 0x0000001b10167221 */ /* 0x002fcc0000000000 */
[----:B------:R-:W0:Y:S02]  /*0c00*/  F2I.S64.TRUNC R22, R22 ;  /* 0x0000001600167311 */ /* 0x000e24000020d900 */
[----:B0-----:R0:W-:Y:S04]  /*0c10*/  STG.E.64 desc[UR4][R4.64], R22 ;  /* 0x0000001604007986 */ /* 0x0011e8000c101b04 */
[----:B------:R0:W-:Y:S04]  /*0c20*/  STG.E desc[UR4][R24.64], R9 ;  /* 0x0000000918007986 */ /* 0x0001e8000c101904 */
[----:B------:R0:W-:Y:S01]  /*0c30*/  STG.E desc[UR4][R10.64], R29 ;  /* 0x0000001d0a007986 */ /* 0x0001e2000c101904 */
[----:B------:R-:W-:Y:S05]  /*0c40*/  @P0 BRA `(.L_x_21) ;  /* 0xfffffff400a40947 */ /* 0x000fea000383ffff */
[----:B------:R-:W-:Y:S05]  /*0c50*/  BSYNC.RECONVERGENT B0 ;  /* 0x0000000000007941 */ /* 0x000fea0003800200 */
.L_x_2:
[----:B------:R-:W-:Y:S05]  /*0c60*/  BRA `(.L_x_0) ;  /* 0x0000000400087947 */ /* 0x000fea0003800000 */
.L_x_1:
[----:B------:R-:W-:Y:S02]  /*0c70*/  IADD3 R12, P0, PT, R21, -0x1, RZ ;  /* 0xffffffff150c7810 */ /* 0x000fe40007f1e0ff */
[----:B------:R-:W-:Y:S01]  /*0c80*/  IADD3 R2, P1, PT, R14, UR8, RZ ;  /* 0x000000080e027c10 */ /* 0x000fe2000ff3e0ff */
[----:B------:R-:W-:Y:S01]  /*0c90*/  IMAD.MOV.U32 R14, RZ, RZ, RZ ;  /* 0x000000ffff0e7224 */ /* 0x000fe200078e00ff */
[----:B------:R-:W-:Y:S02]  /*0ca0*/  LOP3.LUT R0, R12, 0xfffffffc, RZ, 0xc0, !PT ;  /* 0xfffffffc0c007812 */ /* 0x000fe400078ec0ff */
[----:B------:R-:W-:Y:S02]  /*0cb0*/  IADD3.X R10, PT, PT, R13, -0x1, RZ, P0, !PT ;  /* 0xffffffff0d0a7810 */ /* 0x000fe400007fe4ff */
[----:B------:R-:W-:Y:S02]  /*0cc0*/  ISETP.GT.U32.AND P0, PT, R0, RZ, PT ;  /* 0x000000ff0000720c */ /* 0x000fe40003f04070 */
[----:B------:R-:W-:-:S02]  /*0cd0*/  IADD3.X R3, PT, PT, R18, UR9, RZ, P1, !PT ;  /* 0x0000000912037c10 */ /* 0x000fc40008ffe4ff */
[----:B------:R-:W-:Y:S02]  /*0ce0*/  ISETP.GT.AND.EX P0, PT, R10, RZ, PT, P0 ;  /* 0x000000ff0a00720c */ /* 0x000fe40003f04300 */
[----:B------:R-:W-:-:S11]  /*0cf0*/  LOP3.LUT R12, R12, 0x3, RZ, 0xc0, !PT ;  /* 0x000000030c0c7812 */ /* 0x000fd600078ec0ff */
[----:B------:R-:W-:Y:S05]  /*0d00*/  @!P0 BRA `(.L_x_22) ;  /* 0x00000000008c8947 */ /* 0x000fea0003800000 */
[----:B------:R-:W-:Y:S02]  /*0d10*/  ISETP.GT.U32.AND P1, PT, R0, 0xc, PT ;  /* 0x0000000c0000780c */ /* 0x000fe40003f24070 */
[----:B------:R-:W-:Y:S02]  /*0d20*/  PLOP3.LUT P0, PT, PT, PT, PT, 0x80, 0x8 ;  /* 0x000000000008781c */ /* 0x000fe40003f0f070 */
[----:B------:R-:W-:-:S13]  /*0d30*/  ISETP.GT.AND.EX P1, PT, R10, RZ, PT, P1 ;  /* 0x000000ff0a00720c */ /* 0x000fda0003f24310 */
[----:B------:R-:W-:Y:S05]  /*0d40*/  @!P1 BRA `(.L_x_23) ;  /* 0x0000000000409947 */ /* 0x000fea0003800000 */
[----:B------:R-:W-:-:S13]  /*0d50*/  PLOP3.LUT P0, PT, PT, PT, PT, 0x8, 0x80 ;  /* 0x000000000080781c */ /* 0x000fda0003f0e170 */
.L_x_24:
[----:B-1----:R-:W-:Y:S01]  /*0d60*/  IMAD.MOV.U32 R8, RZ, RZ, 0x0 ;  /* 0x00000000ff087424 */ /* 0x002fe200078e00ff */
[----:B------:R-:W-:Y:S01]  /*0d70*/  IADD3 R0, P1, PT, R0, -0x10, RZ ;  /* 0xfffffff000007810 */ /* 0x000fe20007f3e0ff */
[----:B0-----:R-:W-:-:S03]  /*0d80*/  IMAD.MOV.U32 R9, RZ, RZ, -0x80000000 ;  /* 0x80000000ff097424 */ /* 0x001fc600078e00ff */
[----:B------:R-:W-:Y:S02]  /*0d90*/  IADD3.X R10, PT, PT, R10, -0x1, RZ, P1, !PT ;  /* 0xffffffff0a0a7810 */ /* 0x000fe40000ffe4ff */
[----:B------:R1:W-:Y:S01]  /*0da0*/  STG.E.64 desc[UR4][R4.64], R8 ;  /* 0x0000000804007986 */ /* 0x0003e2000c101b04 */
[----:B------:R-:W-:-:S03]  /*0db0*/  ISETP.GT.U32.AND P1, PT, R0, 0xc, PT ;  /* 0x0000000c0000780c */ /* 0x000fc60003f24070 */
[----:B------:R1:W-:Y:S01]  /*0dc0*/  STG.E desc[UR4][R2.64], R11 ;  /* 0x0000000b02007986 */ /* 0x0003e2000c101904 */
[----:B------:R-:W-:-:S03]  /*0dd0*/  ISETP.GT.AND.EX P1, PT, R10, RZ, PT, P1 ;  /* 0x000000ff0a00720c */ /* 0x000fc60003f24310 */
[----:B------:R1:W-:Y:S04]  /*0de0*/  STG.E.64 desc[UR4][R4.64], R8 ;  /* 0x0000000804007986 */ /* 0x0003e8000c101b04 */
[----:B------:R1:W-:Y:S04]  /*0df0*/  STG.E desc[UR4][R2.64], R11 ;  /* 0x0000000b02007986 */ /* 0x0003e8000c101904 */
[----:B------:R1:W-:Y:S04]  /*0e00*/  STG.E.64 desc[UR4][R4.64], R8 ;  /* 0x0000000804007986 */ /* 0x0003e8000c101b04 */
[----:B------:R1:W-:Y:S04]  /*0e10*/  STG.E desc[UR4][R2.64], R11 ;  /* 0x0000000b02007986 */ /* 0x0003e8000c101904 */
[----:B------:R1:W-:Y:S04]  /*0e20*/  STG.E.64 desc[UR4][R4.64], R8 ;  /* 0x0000000804007986 */ /* 0x0003e8000c101b04 */
[----:B------:R1:W-:Y:S01]  /*0e30*/  STG.E desc[UR4][R2.64], R11 ;  /* 0x0000000b02007986 */ /* 0x0003e2000c101904 */
[----:B------:R-:W-:Y:S05]  /*0e40*/  @P1 BRA `(.L_x_24) ;  /* 0xfffffffc00c41947 */ /* 0x000fea000383ffff */
.L_x_23:
[----:B------:R-:W-:-:S04]  /*0e50*/  ISETP.GT.U32.AND P1, PT, R0, 0x4, PT ;  /* 0x000000040000780c */ /* 0x000fc80003f24070 */
[----:B------:R-:W-:-:S13]  /*0e60*/  ISETP.GT.AND.EX P1, PT, R10, RZ, PT, P1 ;  /* 0x000000ff0a00720c */ /* 0x000fda0003f24310 */
[----:B------:R-:W-:Y:S05]  /*0e70*/  @!P1 BRA `(.L_x_25) ;  /* 0x0000000000249947 */ /* 0x000fea0003800000 */
[----:B-1----:R-:W-:Y:S02]  /*0e80*/  HFMA2 R8, -RZ, RZ, 0, 0 ;  /* 0x00000000ff087431 */ /* 0x002fe400000001ff */
[----:B0-----:R-:W-:Y:S01]  /*0e90*/  IMAD.MOV.U32 R9, RZ, RZ, -0x80000000 ;  /* 0x80000000ff097424 */ /* 0x001fe200078e00ff */
[----:B------:R-:W-:Y:S02]  /*0ea0*/  IADD3 R0, P1, PT, R0, -0x8, RZ ;  /* 0xfffffff800007810 */ /* 0x000fe40007f3e0ff */
[----:B------:R-:W-:Y:S02]  /*0eb0*/  PLOP3.LUT P0, PT, PT, PT, PT, 0x8, 0x80 ;  /* 0x000000000080781c */ /* 0x000fe40003f0e170 */
[----:B------:R-:W-:Y:S01]  /*0ec0*/  IADD3.X R10, PT, PT, R10, -0x1, RZ, P1, !PT ;  /* 0xffffffff0a0a7810 */ /* 0x000fe20000ffe4ff */
[----:B------:R2:W-:Y:S04]  /*0ed0*/  STG.E.64 desc[UR4][R4.64], R8 ;  /* 0x0000000804007986 */ /* 0x0005e8000c101b04 */
[----:B------:R2:W-:Y:S04]  /*0ee0*/  STG.E desc[UR4][R2.64], R11 ;  /* 0x0000000b02007986 */ /* 0x0005e8000c101904 */
[----:B------:R2:W-:Y:S04]  /*0ef0*/  STG.E.64 desc[UR4][R4.64], R8 ;  /* 0x0000000804007986 */ /* 0x0005e8000c101b04 */
[----:B------:R2:W-:Y:S02]  /*0f00*/  STG.E desc[UR4][R2.64], R11 ;  /* 0x0000000b02007986 */ /* 0x0005e4000c101904 */
.L_x_25:
[----:B------:R-:W-:-:S04]  /*0f10*/  ISETP.NE.U32.AND P1, PT, R0, RZ, PT ;  /* 0x000000ff0000720c */ /* 0x000fc80003f25070 */
[----:B------:R-:W-:-:S13]  /*0f20*/  ISETP.NE.OR.EX P0, PT, R10, RZ, P0, P1 ;  /* 0x000000ff0a00720c */ /* 0x000fda0000705710 */
[----:B------:R-:W-:Y:S05]  /*0f30*/  @!P0 BRA `(.L_x_26) ;  /* 0x0000000000248947 */ /* 0x000fea0003800000 */
.L_x_22:
[----:B-12---:R-:W-:Y:S02]  /*0f40*/  IMAD.MOV.U32 R8, RZ, RZ, 0x0 ;  /* 0x00000000ff087424 */ /* 0x006fe400078e00ff */
[----:B0-----:R-:W-:-:S07]  /*0f50*/  IMAD.MOV.U32 R9, RZ, RZ, -0x80000000 ;  /* 0x80000000ff097424 */ /* 0x001fce00078e00ff */
.L_x_27:
[----:B------:R-:W-:Y:S01]  /*0f60*/  IADD3 R0, P0, PT, R0, -0x4, RZ ;  /* 0xfffffffc00007810 */ /* 0x000fe20007f1e0ff */
[----:B------:R3:W-:Y:S03]  /*0f70*/  STG.E.64 desc[UR4][R4.64], R8 ;  /* 0x0000000804007986 */ /* 0x0007e6000c101b04 */
[----:B------:R-:W-:Y:S01]  /*0f80*/  IADD3.X R10, PT, PT, R10, -0x1, RZ, P0, !PT ;  /* 0xffffffff0a0a7810 */ /* 0x000fe200007fe4ff */
[----:B------:R3:W-:Y:S01]  /*0f90*/  STG.E desc[UR4][R2.64], R11 ;  /* 0x0000000b02007986 */ /* 0x0007e2000c101904 */
[----:B------:R-:W-:-:S04]  /*0fa0*/  ISETP.NE.U32.AND P0, PT, R0, RZ, PT ;  /* 0x000000ff0000720c */ /* 0x000fc80003f05070 */
[----:B------:R-:W-:-:S13]  /*0fb0*/  ISETP.NE.AND.EX P0, PT, R10, RZ, PT, P0 ;  /* 0x000000ff0a00720c */ /* 0x000fda0003f05300 */
[----:B---3--:R-:W-:Y:S05]  /*0fc0*/  @P0 BRA `(.L_x_27) ;  /* 0xfffffffc00e40947 */ /* 0x008fea000383ffff */
.L_x_26:
[----:B------:R-:W-:-:S04]  /*0fd0*/  ISETP.NE.U32.AND P0, PT, R12, RZ, PT ;  /* 0x000000ff0c00720c */ /* 0x000fc80003f05070 */
[----:B------:R-:W-:-:S13]  /*0fe0*/  ISETP.NE.AND.EX P0, PT, R14, RZ, PT, P0 ;  /* 0x000000ff0e00720c */ /* 0x000fda0003f05300 */
[----:B------:R-:W-:Y:S05]  /*0ff0*/  @!P0 BRA `(.L_x_0) ;  /* 0x0000000000248947 */ /* 0x000fea0003800000 */
[----:B-12---:R-:W-:Y:S02]  /*1000*/  IMAD.MOV.U32 R8, RZ, RZ, 0x0 ;  /* 0x00000000ff087424 */ /* 0x006fe400078e00ff */
[----:B0-----:R-:W-:-:S07]  /*1010*/  IMAD.MOV.U32 R9, RZ, RZ, -0x80000000 ;  /* 0x80000000ff097424 */ /* 0x001fce00078e00ff */
.L_x_28:
[----:B------:R-:W-:Y:S01]  /*1020*/  IADD3 R12, P0, PT, R12, -0x1, RZ ;  /* 0xffffffff0c0c7810 */ /* 0x000fe20007f1e0ff */
[----:B------:R3:W-:Y:S03]  /*1030*/  STG.E.64 desc[UR4][R4.64], R8 ;  /* 0x0000000804007986 */ /* 0x0007e6000c101b04 */
[----:B------:R-:W-:Y:S01]  /*1040*/  IADD3.X R14, PT, PT, R14, -0x1, RZ, P0, !PT ;  /* 0xffffffff0e0e7810 */ /* 0x000fe200007fe4ff */
[----:B------:R3:W-:Y:S01]  /*1050*/  STG.E desc[UR4][R2.64], R11 ;  /* 0x0000000b02007986 */ /* 0x0007e2000c101904 */
[----:B------:R-:W-:-:S04]  /*1060*/  ISETP.NE.U32.AND P0, PT, R12, RZ, PT ;  /* 0x000000ff0c00720c */ /* 0x000fc80003f05070 */
[----:B------:R-:W-:-:S13]  /*1070*/  ISETP.NE.AND.EX P0, PT, R14, RZ, PT, P0 ;  /* 0x000000ff0e00720c */ /* 0x000fda0003f05300 */
[----:B---3--:R-:W-:Y:S05]  /*1080*/  @P0 BRA `(.L_x_28) ;  /* 0xfffffffc00e40947 */ /* 0x008fea000383ffff */
.L_x_0:
[C---:B------:R-:W-:Y:S01]  /*1090*/  LEA R14, P0, R21.reuse, R6, 0x2 ;  /* 0x00000006150e7211 */ /* 0x040fe200078010ff */
[----:B-12---:R-:W2:Y:S01]  /*10a0*/  LDG.E R3, desc[UR4][R6.64] ;  /* 0x0000000406037981 */ /* 0x006ea2000c1e1900 */
[----:B0-----:R-:W0:Y:S02]  /*10b0*/  LDC.64 R8, c[0x0][0x390] ;  /* 0x0000e400ff087b82 */ /* 0x001e240000000a00 */
[----:B------:R-:W-:-:S06]  /*10c0*/  LEA.HI.X R15, R21, R7, R13, 0x2, P0 ;  /* 0x00000007150f7211 */ /* 0x000fcc00000f140d */
[----:B------:R-:W3:Y:S01]  /*10d0*/  LDG.E R15, desc[UR4][R14.64+-0x4] ;  /* 0xfffffc040e0f7981 */ /* 0x000ee2000c1e1900 */
[----:B------:R-:W2:Y:S02]  /*10e0*/  LDC.64 R12, c[0x0][0x398] ;  /* 0x0000e600ff0c7b82 */ /* 0x000ea40000000a00 */
[----:B--2---:R-:W-:-:S04]  /*10f0*/  IMAD.WIDE R10, R3, 0x4, R12 ;  /* 0x00000004030a7825 */ /* 0x004fc800078e020c */
[----:B0-----:R-:W-:Y:S02]  /*1100*/  IMAD.WIDE R2, R3, 0x4, R8 ;  /* 0x0000000403027825 */ /* 0x001fe400078e0208 */
[----:B------:R-:W2:Y:S02]  /*1110*/  LDG.E R10, desc[UR4][R10.64] ;  /* 0x000000040a0a7981 */ /* 0x000ea4000c1e1900 */
[C---:B---3--:R-:W-:Y:S02]  /*1120*/  IMAD.WIDE R12, R15.reuse, 0x4, R12 ;  /* 0x000000040f0c7825 */ /* 0x048fe400078e020c */
[----:B------:R-:W3:Y:S02]  /*1130*/  LDG.E R2, desc[UR4][R2.64] ;  /* 0x0000000402027981 */ /* 0x000ee4000c1e1900 */
[----:B------:R-:W-:Y:S02]  /*1140*/  IMAD.WIDE R8, R15, 0x4, R8 ;  /* 0x000000040f087825 */ /* 0x000fe400078e0208 */
        /* <DEDUP_REMOVED lines=8> */
[----:B------:R0:W1:Y:S04]  /*11d0*/  MUFU.RSQ R7, R0 ;  /* 0x0000000000077308 */ /* 0x0000680000001400 */
[----:B------:R-:W-:-:S13]  /*11e0*/  ISETP.GT.U32.AND P0, PT, R6, 0x727fffff, PT ;  /* 0x727fffff0600780c */ /* 0x000fda0003f04070 */
[----:B01----:R-:W-:Y:S05]  /*11f0*/  @!P0 BRA `(.L_x_30) ;  /* 0x00000000000c8947 */ /* 0x003fea0003800000 */
[----:B------:R-:W-:-:S07]  /*1200*/  MOV R12, 0x1220 ;  /* 0x00001220000c7802 */ /* 0x000fce0000000f00 */
[----:B------:R-:W-:Y:S05]  /*1210*/  CALL.REL.NOINC `($__internal_0_$__cuda_sm20_sqrt_rn_f32_slowpath) ;  /* 0x0000000000307944 */ /* 0x000fea0003c00000 */
[----:B------:R-:W-:Y:S05]  /*1220*/  BRA `(.L_x_31) ;  /* 0x0000000000107947 */ /* 0x000fea0003800000 */
.L_x_30:
[----:B------:R-:W-:Y:S01]  /*1230*/  FMUL.FTZ R3, R0, R7 ;  /* 0x0000000700037220 */ /* 0x000fe20000410000 */
[----:B------:R-:W-:-:S03]  /*1240*/  FMUL.FTZ R7, R7, 0.5 ;  /* 0x3f00000007077820 */ /* 0x000fc60000410000 */
[----:B------:R-:W-:-:S04]  /*1250*/  FFMA R0, -R3, R3, R0 ;  /* 0x0000000303007223 */ /* 0x000fc80000000100 */
[----:B------:R-:W-:-:S07]  /*1260*/  FFMA R0, R0, R7, R3 ;  /* 0x0000000700007223 */ /* 0x000fce0000000003 */
.L_x_31:
[----:B------:R-:W-:Y:S05]  /*1270*/  BSYNC.RECONVERGENT B0 ;  /* 0x0000000000007941 */ /* 0x000fea0003800200 */
.L_x_29:
[----:B------:R-:W2:Y:S01]  /*1280*/  LDG.E.64 R6, desc[UR4][R4.64] ;  /* 0x0000000404067981 */ /* 0x000ea2000c1e1b00 */
[----:B------:R-:W2:Y:S02]  /*1290*/  F2I.S64.TRUNC R2, R0 ;  /* 0x0000000000027311 */ /* 0x000ea4000020d900 */
[----:B--2---:R-:W-:-:S05]  /*12a0*/  IADD3 R2, P0, PT, R2, R6, RZ ;  /* 0x0000000602027210 */ /* 0x004fca0007f1e0ff */
[----:B------:R-:W-:-:S05]  /*12b0*/  IMAD.X R3, R3, 0x1, R7, P0 ;  /* 0x0000000103037824 */ /* 0x000fca00000e0607 */
[----:B------:R-:W-:Y:S01]  /*12c0*/  STG.E.64 desc[UR4][R4.64], R2 ;  /* 0x0000000204007986 */ /* 0x000fe2000c101b04 */
[----:B------:R-:W-:Y:S05]  /*12d0*/  EXIT ;  /* 0x000000000000794d */ /* 0x000fea0003800000 */
        .weak           $__internal_0_$__cuda_sm20_sqrt_rn_f32_slowpath
        .type           $__internal_0_$__cuda_sm20_sqrt_rn_f32_slowpath,@function
        .size           $__internal_0_$__cuda_sm20_sqrt_rn_f32_slowpath,(.L_x_34 - $__internal_0_$__cuda_sm20_sqrt_rn_f32_slowpath)
$__internal_0_$__cuda_sm20_sqrt_rn_f32_slowpath:
[----:B------:R-:W-:-:S13]  /*12e0*/  LOP3.LUT P0, RZ, R0, 0x7fffffff, RZ, 0xc0, !PT ;  /* 0x7fffffff00ff7812 */ /* 0x000fda000780c0ff */
[----:B------:R-:W-:Y:S01]  /*12f0*/  @!P0 IMAD.MOV.U32 R13, RZ, RZ, R0 ;  /* 0x000000ffff0d8224 */ /* 0x000fe200078e0000 */
[----:B------:R-:W-:Y:S06]  /*1300*/  @!P0 BRA `(.L_x_32) ;  /* 0x0000000000408947 */ /* 0x000fec0003800000 */
[----:B------:R-:W-:-:S13]  /*1310*/  FSETP.GEU.FTZ.AND P0, PT, R0, RZ, PT ;  /* 0x000000ff0000720b */ /* 0x000fda0003f1e000 */
[----:B------:R-:W-:Y:S01]  /*1320*/  @!P0 IMAD.MOV.U32 R13, RZ, RZ, 0x7fffffff ;  /* 0x7fffffffff0d8424 */ /* 0x000fe200078e00ff */
[----:B------:R-:W-:Y:S06]  /*1330*/  @!P0 BRA `(.L_x_32) ;  /* 0x0000000000348947 */ /* 0x000fec0003800000 */
[----:B------:R-:W-:-:S13]  /*1340*/  FSETP.GTU.FTZ.AND P0, PT, |R0|, +INF , PT ;  /* 0x7f8000000000780b */ /* 0x000fda0003f1c200 */
[----:B------:R-:W-:Y:S01]  /*1350*/  @P0 FADD.FTZ R13, R0, 1 ;  /* 0x3f800000000d0421 */ /* 0x000fe20000010000 */
[----:B------:R-:W-:Y:S06]  /*1360*/  @P0 BRA `(.L_x_32) ;  /* 0x0000000000280947 */ /* 0x000fec0003800000 */
[----:B------:R-:W-:-:S13]  /*1370*/  FSETP.NEU.FTZ.AND P0, PT, |R0|, +INF , PT ;  /* 0x7f8000000000780b */ /* 0x000fda0003f1d200 */
[----:B------:R-:W-:-:S04]  /*1380*/  @P0 FFMA R21, R0, 1.84467440737095516160e+19, RZ ;  /* 0x5f80000000150823 */ /* 0x000fc800000000ff */
[----:B------:R-:W0:Y:S02]  /*1390*/  @P0 MUFU.RSQ R22, R21 ;  /* 0x0000001500160308 */ /* 0x000e240000001400 */
[----:B0-----:R-:W-:Y:S01]  /*13a0*/  @P0 FMUL.FTZ R24, R21, R22 ;  /* 0x0000001615180220 */ /* 0x001fe20000410000 */
[----:B------:R-:W-:-:S03]  /*13b0*/  @P0 FMUL.FTZ R22, R22, 0.5 ;  /* 0x3f00000016160820 */ /* 0x000fc60000410000 */
[----:B------:R-:W-:-:S04]  /*13c0*/  @P0 FADD.FTZ R13, -R24, -RZ ;  /* 0x800000ff180d0221 */ /* 0x000fc80000010100 */
[----:B------:R-:W-:Y:S01]  /*13d0*/  @P0 FFMA R23, R24, R13, R21 ;  /* 0x0000000d18170223 */ /* 0x000fe20000000015 */
[----:B------:R-:W-:-:S03]  /*13e0*/  @!P0 IMAD.MOV.U32 R13, RZ, RZ, R0 ;  /* 0x000000ffff0d8224 */ /* 0x000fc600078e0000 */
[----:B------:R-:W-:-:S04]  /*13f0*/  @P0 FFMA R22, R23, R22, R24 ;  /* 0x0000001617160223 */ /* 0x000fc80000000018 */
[----:B------:R-:W-:-:S07]  /*1400*/  @P0 FMUL.FTZ R13, R22, 2.3283064365386962891e-10 ;  /* 0x2f800000160d0820 */ /* 0x000fce0000410000 */
.L_x_32:
[----:B------:R-:W-:Y:S02]  /*1410*/  IMAD.MOV.U32 R0, RZ, RZ, R13 ;  /* 0x000000ffff007224 */ /* 0x000fe400078e000d */
[----:B------:R-:W-:-:S04]  /*1420*/  IMAD.MOV.U32 R13, RZ, RZ, 0x0 ;  /* 0x00000000ff0d7424 */ /* 0x000fc800078e00ff */
[----:B------:R-:W-:Y:S05]  /*1430*/  RET.REL.NODEC R12 `(_Z7nn_initPilPfS0_S_Pl) ;  /* 0xffffffe80cf07950 */ /* 0x000fea0003c3ffff */
.L_x_33:
[----:B------:R-:W-:-:S00]  /*1440*/  BRA `(.L_x_33) ;  /* 0xfffffffc00fc7947 */ /* 0x000fc0000383ffff */
[----:B------:R-:W-:-:S00]  /*1450*/  NOP ;  /* 0x0000000000007918 */ /* 0x000fc00000000000 */
        /* <DEDUP_REMOVED lines=10> */
.L_x_34:


//--------------------- .nv.shared.reserved.0     --------------------------
	.section	.nv.shared.reserved.0,"aw",@nobits
	.weak		__nv_reservedSMEM_offset_0_alias
	.size		__nv_reservedSMEM_offset_0_alias, 0, 64
	.other		__nv_reservedSMEM_offset_0_alias,@"STO_CUDA_RESERVED_SHARED STV_DEFAULT"
__nv_reservedSMEM_offset_0_alias:
	.zero		0
	.zero		64


//--------------------- .nv.constant0._Z7nn_initPilPfS0_S_Pl --------------------------
	.section	.nv.constant0._Z7nn_initPilPfS0_S_Pl,"a",@progbits
	.sectionflags	@""
	.align	4
.nv.constant0._Z7nn_initPilPfS0_S_Pl:
	.zero		944


//--------------------- SYMBOLS --------------------------

	.type		.nv.reservedSmem.offset0,@object
	.size		.nv.reservedSmem.offset0,0x4
